//
// Generated by NVIDIA NVVM Compiler
//
// Compiler Build ID: CL-36424714
// Cuda compilation tools, release 13.0, V13.0.88
// Based on NVVM 20.0.0
//

.version 9.0
.target sm_100
.address_size 64

	// .globl	default_function_kernel0
// _ZZ24default_function_kernel0E8A_shared has been demoted
// _ZZ24default_function_kernel0E8B_shared has been demoted

.visible .entry default_function_kernel0(
	.param .u64 .ptr .align 1 default_function_kernel0_param_0,
	.param .u64 .ptr .align 1 default_function_kernel0_param_1,
	.param .u64 .ptr .align 1 default_function_kernel0_param_2
)
.maxntid 128
{
	.reg .pred 	%p<3>;
	.reg .b32 	%r<47>;
	.reg .b32 	%f<72>;
	.reg .b64 	%rd<29>;
	// demoted variable
	.shared .align 4 .b8 _ZZ24default_function_kernel0E8A_shared[8192];
	// demoted variable
	.shared .align 4 .b8 _ZZ24default_function_kernel0E8B_shared[128];
	ld.param.u64 	%rd9, [default_function_kernel0_param_0];
	ld.param.u64 	%rd10, [default_function_kernel0_param_1];
	ld.param.u64 	%rd8, [default_function_kernel0_param_2];
	cvta.to.global.u64 	%rd1, %rd10;
	cvta.to.global.u64 	%rd11, %rd9;
	mov.u32 	%r1, %tid.x;
	shl.b32 	%r23, %r1, 4;
	mov.u32 	%r24, _ZZ24default_function_kernel0E8A_shared;
	add.s32 	%r2, %r24, %r23;
	mov.u32 	%r25, %ctaid.x;
	shl.b32 	%r26, %r25, 13;
	and.b32  	%r27, %r23, 1984;
	or.b32  	%r28, %r27, %r26;
	shl.b32 	%r29, %r1, 2;
	and.b32  	%r30, %r29, 12;
	or.b32  	%r31, %r28, %r30;
	add.s32 	%r3, %r2, 2048;
	shl.b32 	%r4, %r25, 7;
	mov.u32 	%r32, _ZZ24default_function_kernel0E8B_shared;
	add.s32 	%r5, %r32, %r23;
	and.b32  	%r33, %r23, 64;
	mad.lo.s32 	%r6, %r1, 48, %r2;
	and.b32  	%r34, %r1, 64;
	add.s32 	%r7, %r32, %r34;
	or.b32  	%r35, %r31, 2048;
	mul.wide.u32 	%rd12, %r35, 4;
	add.s64 	%rd13, %rd12, %rd11;
	add.s64 	%rd28, %rd13, 16384;
	or.b32  	%r36, %r4, %r33;
	or.b32  	%r43, %r36, %r30;
	add.s32 	%r37, %r4, %r27;
	or.b32  	%r42, %r37, %r30;
	mul.wide.u32 	%rd14, %r31, 4;
	add.s64 	%rd15, %rd14, %rd11;
	add.s64 	%rd27, %rd15, 8192;
	mov.f32 	%f71, 0f00000000;
	mov.b32 	%r46, 1;
	mov.u32 	%r44, %r43;
	mov.u32 	%r45, %r43;
$L__BB0_1:
	setp.gt.u32 	%p1, %r1, 7;
	bar.sync 	0;
	ld.global.nc.v4.f32 	{%f4, %f5, %f6, %f7}, [%rd27+-8192];
	st.shared.v4.f32 	[%r2], {%f4, %f5, %f6, %f7};
	ld.global.nc.v4.f32 	{%f8, %f9, %f10, %f11}, [%rd27];
	st.shared.v4.f32 	[%r2+2048], {%f8, %f9, %f10, %f11};
	ld.global.nc.v4.f32 	{%f12, %f13, %f14, %f15}, [%rd27+8192];
	st.shared.v4.f32 	[%r2+4096], {%f12, %f13, %f14, %f15};
	ld.global.nc.v4.f32 	{%f16, %f17, %f18, %f19}, [%rd28];
	st.shared.v4.f32 	[%r3+4096], {%f16, %f17, %f18, %f19};
	@%p1 bra 	$L__BB0_3;
	mul.wide.u32 	%rd16, %r42, 4;
	add.s64 	%rd17, %rd1, %rd16;
	ld.global.nc.f32 	%f20, [%rd17];
	st.shared.f32 	[%r5], %f20;
	add.s32 	%r38, %r43, 1;
	mul.wide.u32 	%rd18, %r38, 4;
	add.s64 	%rd19, %rd1, %rd18;
	ld.global.nc.f32 	%f21, [%rd19];
	st.shared.f32 	[%r5+4], %f21;
	add.s32 	%r39, %r44, 2;
	mul.wide.u32 	%rd20, %r39, 4;
	add.s64 	%rd21, %rd1, %rd20;
	ld.global.nc.f32 	%f22, [%rd21];
	st.shared.f32 	[%r5+8], %f22;
	add.s32 	%r40, %r45, 3;
	mul.wide.u32 	%rd22, %r40, 4;
	add.s64 	%rd23, %rd1, %rd22;
	ld.global.nc.f32 	%f23, [%rd23];
	st.shared.f32 	[%r5+12], %f23;
$L__BB0_3:
	bar.sync 	0;
	ld.shared.f32 	%f24, [%r6];
	ld.shared.f32 	%f25, [%r7];
	fma.rn.f32 	%f26, %f24, %f25, %f71;
	ld.shared.f32 	%f27, [%r6+4];
	ld.shared.f32 	%f28, [%r7+4];
	fma.rn.f32 	%f29, %f27, %f28, %f26;
	ld.shared.f32 	%f30, [%r6+8];
	ld.shared.f32 	%f31, [%r7+8];
	fma.rn.f32 	%f32, %f30, %f31, %f29;
	ld.shared.f32 	%f33, [%r6+12];
	ld.shared.f32 	%f34, [%r7+12];
	fma.rn.f32 	%f35, %f33, %f34, %f32;
	ld.shared.f32 	%f36, [%r6+16];
	ld.shared.f32 	%f37, [%r7+16];
	fma.rn.f32 	%f38, %f36, %f37, %f35;
	ld.shared.f32 	%f39, [%r6+20];
	ld.shared.f32 	%f40, [%r7+20];
	fma.rn.f32 	%f41, %f39, %f40, %f38;
	ld.shared.f32 	%f42, [%r6+24];
	ld.shared.f32 	%f43, [%r7+24];
	fma.rn.f32 	%f44, %f42, %f43, %f41;
	ld.shared.f32 	%f45, [%r6+28];
	ld.shared.f32 	%f46, [%r7+28];
	fma.rn.f32 	%f47, %f45, %f46, %f44;
	ld.shared.f32 	%f48, [%r6+32];
	ld.shared.f32 	%f49, [%r7+32];
	fma.rn.f32 	%f50, %f48, %f49, %f47;
	ld.shared.f32 	%f51, [%r6+36];
	ld.shared.f32 	%f52, [%r7+36];
	fma.rn.f32 	%f53, %f51, %f52, %f50;
	ld.shared.f32 	%f54, [%r6+40];
	ld.shared.f32 	%f55, [%r7+40];
	fma.rn.f32 	%f56, %f54, %f55, %f53;
	ld.shared.f32 	%f57, [%r6+44];
	ld.shared.f32 	%f58, [%r7+44];
	fma.rn.f32 	%f59, %f57, %f58, %f56;
	ld.shared.f32 	%f60, [%r6+48];
	ld.shared.f32 	%f61, [%r7+48];
	fma.rn.f32 	%f62, %f60, %f61, %f59;
	ld.shared.f32 	%f63, [%r6+52];
	ld.shared.f32 	%f64, [%r7+52];
	fma.rn.f32 	%f65, %f63, %f64, %f62;
	ld.shared.f32 	%f66, [%r6+56];
	ld.shared.f32 	%f67, [%r7+56];
	fma.rn.f32 	%f68, %f66, %f67, %f65;
	ld.shared.f32 	%f69, [%r6+60];
	ld.shared.f32 	%f70, [%r7+60];
	fma.rn.f32 	%f71, %f69, %f70, %f68;
	add.s32 	%r46, %r46, 16;
	add.s64 	%rd28, %rd28, 64;
	add.s32 	%r45, %r45, 16;
	add.s32 	%r44, %r44, 16;
	add.s32 	%r43, %r43, 16;
	add.s32 	%r42, %r42, 16;
	add.s64 	%rd27, %rd27, 64;
	setp.ne.s32 	%p2, %r46, 65;
	@%p2 bra 	$L__BB0_1;
	cvta.to.global.u64 	%rd24, %rd8;
	add.s32 	%r41, %r4, %r1;
	mul.wide.u32 	%rd25, %r41, 4;
	add.s64 	%rd26, %rd24, %rd25;
	st.global.f32 	[%rd26], %f71;
	ret;

}


// ===== COMPILED SASS (sm_100) =====

	.target	sm_100

	.elftype	@"ET_EXEC"


//--------------------- .note.nv.tkinfo           --------------------------
	.section	.note.nv.tkinfo,"",@"SHT_NOTE"
	.sectionflags	@"SHF_NOTE_NV_TKINFO"
	.tkinfo
        /*0018*/ 	.word	0x00000002
        /*0030*/ 	.string	""
        /*0030*/ 	.string	"ptxas"
        /*0030*/ 	.string	"Cuda compilation tools, release 13.0, V13.0.88"
        /*0030*/ 	.string	"Build cuda_13.0.r13.0/compiler.36424714_0"
        /*0030*/ 	.string	"-arch sm_100 -m 64 "



//--------------------- .note.nv.cuinfo           --------------------------
	.section	.note.nv.cuinfo,"",@"SHT_NOTE"
	.sectionflags	@"SHF_NOTE_NV_CUINFO"
        /*0018*/ 	.short	0x0002
        /*001a*/ 	.short	0x0064
        /*001c*/ 	.short	0x0082
	.zero		2


//--------------------- .nv.info                  --------------------------
	.section	.nv.info,"",@"SHT_CUDA_INFO"
	.align	4


	//----- nvinfo : EIATTR_REGCOUNT
	.align		4
        /*0000*/ 	.byte	0x04, 0x2f
        /*0002*/ 	.short	(.L_1 - .L_0)
	.align		4
.L_0:
        /*0004*/ 	.word	index@(default_function_kernel0)
        /*0008*/ 	.word	0x00000020


	//----- nvinfo : EIATTR_FRAME_SIZE
	.align		4
.L_1:
        /*000c*/ 	.byte	0x04, 0x11
        /*000e*/ 	.short	(.L_3 - .L_2)
	.align		4
.L_2:
        /*0010*/ 	.word	index@(default_function_kernel0)
        /*0014*/ 	.word	0x00000000


	//----- nvinfo : EIATTR_MIN_STACK_SIZE
	.align		4
.L_3:
        /*0018*/ 	.byte	0x04, 0x12
        /*001a*/ 	.short	(.L_5 - .L_4)
	.align		4
.L_4:
        /*001c*/ 	.word	index@(default_function_kernel0)
        /*0020*/ 	.word	0x00000000
.L_5:


//--------------------- .nv.compat                --------------------------
	.section	.nv.compat,"",@"SHT_CUDA_COMPAT_INFO"
	.align	4
        /*0000*/ 	.byte	0x02, 0x09, 0x00, 0x00, 0x02, 0x02, 0x01, 0x00, 0x02, 0x05, 0x05, 0x00, 0x03, 0x07, 0x01, 0x01
        /*0010*/ 	.byte	0x02, 0x03, 0x00, 0x00, 0x02, 0x06, 0x01, 0x00, 0x04, 0x0b, 0x08, 0x00, 0x09, 0x00, 0x00, 0x00
        /*0020*/ 	.byte	0x00, 0x00, 0x00, 0x00


//--------------------- .nv.info.default_function_kernel0 --------------------------
	.section	.nv.info.default_function_kernel0,"",@"SHT_CUDA_INFO"
	.sectionflags	@""
	.align	4


	//----- nvinfo : EIATTR_CUDA_API_VERSION
	.align		4
        /*0000*/ 	.byte	0x04, 0x37
        /*0002*/ 	.short	(.L_7 - .L_6)
.L_6:
        /*0004*/ 	.word	0x00000082


	//----- nvinfo : EIATTR_KPARAM_INFO
	.align		4
.L_7:
        /*0008*/ 	.byte	0x04, 0x17
        /*000a*/ 	.short	(.L_9 - .L_8)
.L_8:
        /*000c*/ 	.word	0x00000000
        /*0010*/ 	.short	0x0002
        /*0012*/ 	.short	0x0010
        /*0014*/ 	.byte	0x00, 0xf5, 0x21, 0x00


	//----- nvinfo : EIATTR_KPARAM_INFO
	.align		4
.L_9:
        /*0018*/ 	.byte	0x04, 0x17
        /*001a*/ 	.short	(.L_11 - .L_10)
.L_10:
        /*001c*/ 	.word	0x00000000
        /*0020*/ 	.short	0x0001
        /*0022*/ 	.short	0x0008
        /*0024*/ 	.byte	0x00, 0xf5, 0x21, 0x00


	//----- nvinfo : EIATTR_KPARAM_INFO
	.align		4
.L_11:
        /*0028*/ 	.byte	0x04, 0x17
        /*002a*/ 	.short	(.L_13 - .L_12)
.L_12:
        /*002c*/ 	.word	0x00000000
        /*0030*/ 	.short	0x0000
        /*0032*/ 	.short	0x0000
        /*0034*/ 	.byte	0x00, 0xf5, 0x21, 0x00


	//----- nvinfo : EIATTR_SPARSE_MMA_MASK
	.align		4
.L_13:
        /*0038*/ 	.byte	0x03, 0x50
        /*003a*/ 	.short	0x0000


	//----- nvinfo : EIATTR_MAXREG_COUNT
	.align		4
        /*003c*/ 	.byte	0x03, 0x1b
        /*003e*/ 	.short	0x00ff


	//----- nvinfo : EIATTR_NUM_BARRIERS
	.align		4
        /*0040*/ 	.byte	0x02, 0x4c
        /*0042*/ 	.byte	0x01
	.zero		1


	//----- nvinfo : EIATTR_MERCURY_ISA_VERSION
	.align		4
        /*0044*/ 	.byte	0x03, 0x5f
        /*0046*/ 	.short	0x0101


	//----- nvinfo : EIATTR_VRC_CTA_INIT_COUNT
	.align		4
        /*0048*/ 	.byte	0x02, 0x4a
	.zero		1
	.zero		1


	//----- nvinfo : EIATTR_EXIT_INSTR_OFFSETS
	.align		4
        /*004c*/ 	.byte	0x04, 0x1c
        /*004e*/ 	.short	(.L_15 - .L_14)


	//   ....[0]....
.L_14:
        /*0050*/ 	.word	0x00000670


	//----- nvinfo : EIATTR_MAX_THREADS
	.align		4
.L_15:
        /*0054*/ 	.byte	0x04, 0x05
        /*0056*/ 	.short	(.L_17 - .L_16)
.L_16:
        /*0058*/ 	.word	0x00000080
        /*005c*/ 	.word	0x00000001
        /*0060*/ 	.word	0x00000001


	//----- nvinfo : EIATTR_CBANK_PARAM_SIZE
	.align		4
.L_17:
        /*0064*/ 	.byte	0x03, 0x19
        /*0066*/ 	.short	0x0018


	//----- nvinfo : EIATTR_PARAM_CBANK
	.align		4
        /*0068*/ 	.byte	0x04, 0x0a
        /*006a*/ 	.short	(.L_19 - .L_18)
	.align		4
.L_18:
        /*006c*/ 	.word	index@(.nv.constant0.default_function_kernel0)
        /*0070*/ 	.short	0x0380
        /*0072*/ 	.short	0x0018


	//----- nvinfo : EIATTR_SW_WAR
	.align		4
.L_19:
        /*0074*/ 	.byte	0x04, 0x36
        /*0076*/ 	.short	(.L_21 - .L_20)
.L_20:
        /*0078*/ 	.word	0x00000008
.L_21:


//--------------------- .nv.callgraph             --------------------------
	.section	.nv.callgraph,"",@"SHT_CUDA_CALLGRAPH"
	.align	4
	.sectionentsize	8
	.align		4
        /*0000*/ 	.word	0x00000000
	.align		4
        /*0004*/ 	.word	0xffffffff
	.align		4
        /*0008*/ 	.word	0x00000000
	.align		4
        /*000c*/ 	.word	0xfffffffe
	.align		4
        /*0010*/ 	.word	0x00000000
	.align		4
        /*0014*/ 	.word	0xfffffffd
	.align		4
        /*0018*/ 	.word	0x00000000
	.align		4
        /*001c*/ 	.word	0xfffffffc


//--------------------- .text.default_function_kernel0 --------------------------
	.section	.text.default_function_kernel0,"ax",@progbits
	.align	128
        .global         default_function_kernel0
        .type           default_function_kernel0,@function
        .size           default_function_kernel0,(.L_x_2 - default_function_kernel0)
        .other          default_function_kernel0,@"STO_CUDA_ENTRY STV_DEFAULT"
default_function_kernel0:
.text.default_function_kernel0:
[----:B------:R-:W-:Y:S01]  /*0000*/  LDC R1, c[0x0][0x37c] ;  /* 0x0000df00ff017b82 */ /* 0x000fe20000000800 */
[----:B------:R-:W0:Y:S07]  /*0010*/  S2R R29, SR_TID.X ;  /* 0x00000000001d7919 */ /* 0x000e2e0000002100 */
[----:B------:R-:W1:Y:S01]  /*0020*/  LDC.64 R2, c[0x0][0x380] ;  /* 0x0000e000ff027b82 */ /* 0x000e620000000a00 */
[----:B------:R-:W-:Y:S01]  /*0030*/  UMOV UR4, 0x400 ;  /* 0x0000040000047882 */ /* 0x000fe20000000000 */
[----:B------:R-:W-:Y:S01]  /*0040*/  HFMA2 R21, -RZ, RZ, 0, 0 ;  /* 0x00000000ff157431 */ /* 0x000fe200000001ff */
[----:B------:R-:W2:Y:S01]  /*0050*/  S2R R9, SR_CTAID.X ;  /* 0x0000000000097919 */ /* 0x000ea20000002500 */
[----:B------:R-:W3:Y:S04]  /*0060*/  LDCU.64 UR8, c[0x0][0x358] ;  /* 0x00006b00ff0877ac */ /* 0x000ee80008000a00 */
[----:B------:R-:W4:Y:S01]  /*0070*/  S2UR UR5, SR_CgaCtaId ;  /* 0x00000000000579c3 */ /* 0x000f220000008800 */
[C---:B0-----:R-:W-:Y:S01]  /*0080*/  SHF.L.U32 R27, R29.reuse, 0x4, RZ ;  /* 0x000000041d1b7819 */ /* 0x041fe200000006ff */
[----:B----4-:R-:W-:Y:S01]  /*0090*/  ULEA UR6, UR5, UR4, 0x18 ;  /* 0x0000000405067291 */ /* 0x010fe2000f8ec0ff */
[----:B------:R-:W-:Y:S01]  /*00a0*/  SHF.L.U32 R0, R29, 0x2, RZ ;  /* 0x000000021d007819 */ /* 0x000fe200000006ff */
[----:B------:R-:W-:Y:S01]  /*00b0*/  UIADD3 UR4, UPT, UPT, UR4, 0x2000, URZ ;  /* 0x0000200004047890 */ /* 0x000fe2000fffe0ff */
[----:B------:R-:W-:-:S02]  /*00c0*/  LOP3.LUT R26, R27, 0x7c0, RZ, 0xc0, !PT ;  /* 0x000007c01b1a7812 */ /* 0x000fc400078ec0ff */
[----:B------:R-:W-:Y:S01]  /*00d0*/  LOP3.LUT R7, R0, 0xc, RZ, 0xc0, !PT ;  /* 0x0000000c00077812 */ /* 0x000fe200078ec0ff */
[----:B------:R-:W-:Y:S01]  /*00e0*/  ULEA UR4, UR5, UR4, 0x18 ;  /* 0x0000000405047291 */ /* 0x000fe2000f8ec0ff */
[C---:B--2---:R-:W-:Y:S01]  /*00f0*/  SHF.L.U32 R6, R9.reuse, 0x7, RZ ;  /* 0x0000000709067819 */ /* 0x044fe200000006ff */
[----:B------:R-:W-:Y:S01]  /*0100*/  IMAD R0, R9, 0x2000, R26 ;  /* 0x0000200009007824 */ /* 0x000fe200078e021a */
[----:B------:R-:W-:Y:S01]  /*0110*/  LOP3.LUT R28, R29, 0x40, RZ, 0xc0, !PT ;  /* 0x000000401d1c7812 */ /* 0x000fe200078ec0ff */
[----:B------:R-:W-:Y:S01]  /*0120*/  UMOV UR5, 0x1 ;  /* 0x0000000100057882 */ /* 0x000fe20000000000 */
[----:B------:R-:W-:Y:S02]  /*0130*/  LOP3.LUT R20, R6, 0x40, R27, 0xf8, !PT ;  /* 0x0000004006147812 */ /* 0x000fe400078ef81b */
[-C--:B------:R-:W-:Y:S02]  /*0140*/  IADD3 R5, PT, PT, R0, R7.reuse, RZ ;  /* 0x0000000700057210 */ /* 0x080fe40007ffe0ff */
[----:B------:R-:W-:-:S02]  /*0150*/  LOP3.LUT R20, R20, R7, RZ, 0xfc, !PT ;  /* 0x0000000714147212 */ /* 0x000fc400078efcff */
[----:B------:R-:W-:Y:S01]  /*0160*/  IADD3 R0, PT, PT, R27, UR6, RZ ;  /* 0x000000061b007c10 */ /* 0x000fe2000fffe0ff */
[----:B------:R-:W-:Y:S01]  /*0170*/  VIADD R9, R5, 0x800 ;  /* 0x0000080005097836 */ /* 0x000fe20000000000 */
[----:B------:R-:W-:Y:S01]  /*0180*/  IADD3 R26, PT, PT, R7, R6, R26 ;  /* 0x00000006071a7210 */ /* 0x000fe20007ffe01a */
[----:B-1----:R-:W-:Y:S01]  /*0190*/  IMAD.WIDE.U32 R4, R5, 0x4, R2 ;  /* 0x0000000405047825 */ /* 0x002fe200078e0002 */
[----:B------:R-:W-:-:S03]  /*01a0*/  MOV R25, R20 ;  /* 0x0000001400197202 */ /* 0x000fc60000000f00 */
[----:B------:R-:W-:Y:S01]  /*01b0*/  IMAD.WIDE.U32 R2, R9, 0x4, R2 ;  /* 0x0000000409027825 */ /* 0x000fe200078e0002 */
[----:B------:R-:W-:-:S03]  /*01c0*/  IADD3 R4, P1, PT, R4, 0x2000, RZ ;  /* 0x0000200004047810 */ /* 0x000fc60007f3e0ff */
[----:B------:R-:W-:Y:S01]  /*01d0*/  IMAD R0, R29, 0x30, R0 ;  /* 0x000000301d007824 */ /* 0x000fe200078e0200 */
[----:B------:R-:W-:Y:S01]  /*01e0*/  IADD3 R23, P0, PT, R2, 0x4000, RZ ;  /* 0x0000400002177810 */ /* 0x000fe20007f1e0ff */
[----:B------:R-:W-:Y:S01]  /*01f0*/  IMAD.MOV.U32 R24, RZ, RZ, R20 ;  /* 0x000000ffff187224 */ /* 0x000fe200078e0014 */
[----:B------:R-:W-:-:S03]  /*0200*/  IADD3.X R5, PT, PT, RZ, R5, RZ, P1, !PT ;  /* 0x00000005ff057210 */ /* 0x000fc60000ffe4ff */
[----:B---3--:R-:W-:-:S08]  /*0210*/  IMAD.X R22, RZ, RZ, R3, P0 ;  /* 0x000000ffff167224 */ /* 0x008fd000000e0603 */
.L_x_0:
[----:B------:R-:W-:Y:S01]  /*0220*/  MOV R2, R4 ;  /* 0x0000000400027202 */ /* 0x000fe20000000f00 */
[----:B------:R-:W-:Y:S01]  /*0230*/  BAR.SYNC.DEFER_BLOCKING 0x0 ;  /* 0x0000000000007b1d */ /* 0x000fe20000010000 */
[----:B------:R-:W-:-:S05]  /*0240*/  MOV R3, R5 ;  /* 0x0000000500037202 */ /* 0x000fca0000000f00 */
[----:B------:R-:W2:Y:S04]  /*0250*/  LDG.E.128.CONSTANT R4, desc[UR8][R2.64+-0x2000] ;  /* 0xffe0000802047981 */ /* 0x000ea8000c1e9d00 */
[----:B------:R-:W3:Y:S01]  /*0260*/  LDG.E.128.CONSTANT R8, desc[UR8][R2.64] ;  /* 0x0000000802087981 */ /* 0x000ee2000c1e9d00 */
[----:B------:R-:W-:-:S13]  /*0270*/  ISETP.GT.U32.AND P0, PT, R29, 0x7, PT ;  /* 0x000000071d00780c */ /* 0x000fda0003f04070 */
[----:B------:R-:W0:Y:S01]  /*0280*/  @!P0 LDC.64 R12, c[0x0][0x388] ;  /* 0x0000e200ff0c8b82 */ /* 0x000e220000000a00 */
[----:B------:R-:W-:Y:S01]  /*0290*/  @!P0 IADD3 R15, PT, PT, R20, 0x1, RZ ;  /* 0x00000001140f8810 */ /* 0x000fe20007ffe0ff */
[----:B------:R-:W-:Y:S01]  /*02a0*/  @!P0 VIADD R17, R25, 0x2 ;  /* 0x0000000219118836 */ /* 0x000fe20000000000 */
[----:B------:R-:W-:Y:S01]  /*02b0*/  @!P0 IADD3 R19, PT, PT, R24, 0x3, RZ ;  /* 0x0000000318138810 */ /* 0x000fe20007ffe0ff */
[----:B--2---:R0:W-:Y:S04]  /*02c0*/  STS.128 [R27+UR6], R4 ;  /* 0x000000041b007988 */ /* 0x0041e80008000c06 */
[----:B---3--:R1:W-:Y:S01]  /*02d0*/  STS.128 [R27+UR6+0x800], R8 ;  /* 0x000800081b007988 */ /* 0x0083e20008000c06 */
[----:B0-----:R-:W-:-:S04]  /*02e0*/  @!P0 IMAD.WIDE.U32 R4, R15, 0x4, R12 ;  /* 0x000000040f048825 */ /* 0x001fc800078e000c */
[--C-:B------:R-:W-:Y:S02]  /*02f0*/  @!P0 IMAD.WIDE.U32 R6, R17, 0x4, R12.reuse ;  /* 0x0000000411068825 */ /* 0x100fe400078e000c */
[----:B------:R-:W2:Y:S02]  /*0300*/  @!P0 LDG.E.CONSTANT R5, desc[UR8][R4.64] ;  /* 0x0000000804058981 */ /* 0x000ea4000c1e9900 */
[--C-:B-1----:R-:W-:Y:S02]  /*0310*/  @!P0 IMAD.WIDE.U32 R8, R19, 0x4, R12.reuse ;  /* 0x0000000413088825 */ /* 0x102fe400078e000c */
[----:B------:R-:W2:Y:S02]  /*0320*/  @!P0 LDG.E.CONSTANT R6, desc[UR8][R6.64] ;  /* 0x0000000806068981 */ /* 0x000ea4000c1e9900 */
[----:B------:R-:W-:-:S05]  /*0330*/  @!P0 IMAD.WIDE.U32 R12, R26, 0x4, R12 ;  /* 0x000000041a0c8825 */ /* 0x000fca00078e000c */
[----:B------:R0:W2:Y:S04]  /*0340*/  @!P0 LDG.E.CONSTANT R4, desc[UR8][R12.64] ;  /* 0x000000080c048981 */ /* 0x0000a8000c1e9900 */
[----:B------:R-:W2:Y:S01]  /*0350*/  @!P0 LDG.E.CONSTANT R7, desc[UR8][R8.64] ;  /* 0x0000000808078981 */ /* 0x000ea2000c1e9900 */
[----:B0-----:R-:W-:Y:S02]  /*0360*/  MOV R12, R23 ;  /* 0x00000017000c7202 */ /* 0x001fe40000000f00 */
[----:B------:R-:W-:Y:S01]  /*0370*/  MOV R13, R22 ;  /* 0x00000016000d7202 */ /* 0x000fe20000000f00 */
[----:B------:R-:W3:Y:S05]  /*0380*/  LDG.E.128.CONSTANT R8, desc[UR8][R2.64+0x2000] ;  /* 0x0020000802087981 */ /* 0x000eea000c1e9d00 */
[----:B------:R-:W4:Y:S01]  /*0390*/  LDG.E.128.CONSTANT R12, desc[UR8][R12.64] ;  /* 0x000000080c0c7981 */ /* 0x000f22000c1e9d00 */
[----:B------:R-:W-:-:S04]  /*03a0*/  UIADD3 UR5, UPT, UPT, UR5, 0x10, URZ ;  /* 0x0000001005057890 */ /* 0x000fc8000fffe0ff */
[----:B------:R-:W-:Y:S01]  /*03b0*/  UISETP.NE.AND UP0, UPT, UR5, 0x41, UPT ;  /* 0x000000410500788c */ /* 0x000fe2000bf05270 */
[----:B------:R-:W-:Y:S01]  /*03c0*/  IADD3 R24, PT, PT, R24, 0x10, RZ ;  /* 0x0000001018187810 */ /* 0x000fe20007ffe0ff */
[----:B------:R-:W-:Y:S01]  /*03d0*/  VIADD R20, R20, 0x10 ;  /* 0x0000001014147836 */ /* 0x000fe20000000000 */
[----:B------:R-:W-:Y:S02]  /*03e0*/  IADD3 R25, PT, PT, R25, 0x10, RZ ;  /* 0x0000001019197810 */ /* 0x000fe40007ffe0ff */
[----:B------:R-:W-:Y:S01]  /*03f0*/  IADD3 R26, PT, PT, R26, 0x10, RZ ;  /* 0x000000101a1a7810 */ /* 0x000fe20007ffe0ff */
[----:B---3--:R-:W-:Y:S04]  /*0400*/  STS.128 [R27+UR6+0x1000], R8 ;  /* 0x001000081b007988 */ /* 0x008fe80008000c06 */
[----:B----4-:R-:W-:Y:S04]  /*0410*/  STS.128 [R27+UR6+0x1800], R12 ;  /* 0x0018000c1b007988 */ /* 0x010fe80008000c06 */
[----:B--2---:R-:W-:Y:S01]  /*0420*/  @!P0 STS.128 [R27+UR4], R4 ;  /* 0x000000041b008988 */ /* 0x004fe20008000c04 */
[----:B------:R-:W-:Y:S06]  /*0430*/  BAR.SYNC.DEFER_BLOCKING 0x0 ;  /* 0x0000000000007b1d */ /* 0x000fec0000010000 */
[----:B------:R-:W-:Y:S04]  /*0440*/  LDS.128 R12, [R0] ;  /* 0x00000000000c7984 */ /* 0x000fe80000000c00 */
[----:B------:R-:W0:Y:S04]  /*0450*/  LDS.128 R16, [R28+UR4] ;  /* 0x000000041c107984 */ /* 0x000e280008000c00 */
[----:B------:R-:W-:Y:S04]  /*0460*/  LDS.128 R8, [R0+0x10] ;  /* 0x0000100000087984 */ /* 0x000fe80000000c00 */
[----:B------:R-:W1:Y:S01]  /*0470*/  LDS.128 R4, [R28+UR4+0x10] ;  /* 0x000010041c047984 */ /* 0x000e620008000c00 */
[----:B0-----:R-:W-:-:S04]  /*0480*/  FFMA R16, R12, R16, R21 ;  /* 0x000000100c107223 */ /* 0x001fc80000000015 */
[----:B------:R-:W-:-:S04]  /*0490*/  FFMA R17, R13, R17, R16 ;  /* 0x000000110d117223 */ /* 0x000fc80000000010 */
[----:B------:R-:W-:-:S04]  /*04a0*/  FFMA R18, R14, R18, R17 ;  /* 0x000000120e127223 */ /* 0x000fc80000000011 */
[----:B------:R-:W-:Y:S02]  /*04b0*/  FFMA R19, R15, R19, R18 ;  /* 0x000000130f137223 */ /* 0x000fe40000000012 */
[----:B------:R-:W-:Y:S02]  /*04c0*/  LDS.128 R12, [R0+0x20] ;  /* 0x00002000000c7984 */ /* 0x000fe40000000c00 */
[----:B-1----:R-:W-:Y:S02]  /*04d0*/  FFMA R8, R8, R4, R19 ;  /* 0x0000000408087223 */ /* 0x002fe40000000013 */
[----:B------:R-:W0:Y:S02]  /*04e0*/  LDS.128 R16, [R28+UR4+0x20] ;  /* 0x000020041c107984 */ /* 0x000e240008000c00 */
[----:B------:R-:W-:-:S04]  /*04f0*/  FFMA R5, R9, R5, R8 ;  /* 0x0000000509057223 */ /* 0x000fc80000000008 */
[----:B------:R-:W-:-:S04]  /*0500*/  FFMA R6, R10, R6, R5 ;  /* 0x000000060a067223 */ /* 0x000fc80000000005 */
[----:B------:R-:W-:Y:S02]  /*0510*/  FFMA R7, R11, R7, R6 ;  /* 0x000000070b077223 */ /* 0x000fe40000000006 */
[----:B------:R-:W-:Y:S02]  /*0520*/  LDS.128 R8, [R28+UR4+0x30] ;  /* 0x000030041c087984 */ /* 0x000fe40008000c00 */
[----:B0-----:R-:W-:Y:S02]  /*0530*/  FFMA R12, R12, R16, R7 ;  /* 0x000000100c0c7223 */ /* 0x001fe40000000007 */
[----:B------:R-:W0:Y:S02]  /*0540*/  LDS.128 R4, [R0+0x30] ;  /* 0x0000300000047984 */ /* 0x000e240000000c00 */
[----:B------:R-:W-:-:S04]  /*0550*/  FFMA R13, R13, R17, R12 ;  /* 0x000000110d0d7223 */ /* 0x000fc8000000000c */
[----:B------:R-:W-:-:S04]  /*0560*/  FFMA R14, R14, R18, R13 ;  /* 0x000000120e0e7223 */ /* 0x000fc8000000000d */
[----:B------:R-:W-:Y:S01]  /*0570*/  FFMA R15, R15, R19, R14 ;  /* 0x000000130f0f7223 */ /* 0x000fe2000000000e */
[----:B------:R-:W-:-:S04]  /*0580*/  IADD3 R23, P0, PT, R23, 0x40, RZ ;  /* 0x0000004017177810 */ /* 0x000fc80007f1e0ff */
[----:B------:R-:W-:Y:S01]  /*0590*/  IADD3.X R22, PT, PT, RZ, R22, RZ, P0, !PT ;  /* 0x00000016ff167210 */ /* 0x000fe200007fe4ff */
[----:B0-----:R-:W-:-:S04]  /*05a0*/  FFMA R4, R4, R8, R15 ;  /* 0x0000000804047223 */ /* 0x001fc8000000000f */
[----:B------:R-:W-:Y:S01]  /*05b0*/  FFMA R5, R5, R9, R4 ;  /* 0x0000000905057223 */ /* 0x000fe20000000004 */
[----:B------:R-:W-:-:S03]  /*05c0*/  IADD3 R4, P1, PT, R2, 0x40, RZ ;  /* 0x0000004002047810 */ /* 0x000fc60007f3e0ff */
[----:B------:R-:W-:Y:S02]  /*05d0*/  FFMA R6, R6, R10, R5 ;  /* 0x0000000a06067223 */ /* 0x000fe40000000005 */
[----:B------:R-:W-:Y:S02]  /*05e0*/  IMAD.X R5, RZ, RZ, R3, P1 ;  /* 0x000000ffff057224 */ /* 0x000fe400008e0603 */
[----:B------:R-:W-:Y:S01]  /*05f0*/  FFMA R21, R7, R11, R6 ;  /* 0x0000000b07157223 */ /* 0x000fe20000000006 */
[----:B------:R-:W-:Y:S06]  /*0600*/  BRA.U UP0, `(.L_x_0) ;  /* 0xfffffffd00047547 */ /* 0x000fec000b83ffff */
[----:B------:R-:W0:Y:S01]  /*0610*/  S2R R16, SR_CTAID.X ;  /* 0x0000000000107919 */ /* 0x000e220000002500 */
[----:B------:R-:W1:Y:S01]  /*0620*/  LDC.64 R2, c[0x0][0x390] ;  /* 0x0000e400ff027b82 */ /* 0x000e620000000a00 */
[----:B0-----:R-:W-:-:S04]  /*0630*/  SHF.L.U32 R16, R16, 0x7, RZ ;  /* 0x0000000710107819 */ /* 0x001fc800000006ff */
[----:B------:R-:W-:-:S05]  /*0640*/  IADD3 R29, PT, PT, R16, R29, RZ ;  /* 0x0000001d101d7210 */ /* 0x000fca0007ffe0ff */
[----:B-1----:R-:W-:-:S05]  /*0650*/  IMAD.WIDE.U32 R2, R29, 0x4, R2 ;  /* 0x000000041d027825 */ /* 0x002fca00078e0002 */
[----:B------:R-:W-:Y:S01]  /*0660*/  STG.E desc[UR8][R2.64], R21 ;  /* 0x0000001502007986 */ /* 0x000fe2000c101908 */
[----:B------:R-:W-:Y:S05]  /*0670*/  EXIT ;  /* 0x000000000000794d */ /* 0x000fea0003800000 */
.L_x_1:
[----:B------:R-:W-:-:S00]  /*0680*/  BRA `(.L_x_1) ;  /* 0xfffffffc00fc7947 */ /* 0x000fc0000383ffff */
[----:B------:R-:W-:-:S00]  /*0690*/  NOP ;  /* 0x0000000000007918 */ /* 0x000fc00000000000 */
        /* <DEDUP_REMOVED lines=14> */
.L_x_2:


//--------------------- .nv.shared.default_function_kernel0 --------------------------
	.section	.nv.shared.default_function_kernel0,"aw",@nobits
	.sectionflags	@""
	.align	4
.nv.shared.default_function_kernel0:
	.zero		9344


//--------------------- .nv.shared.reserved.0     --------------------------
	.section	.nv.shared.reserved.0,"aw",@nobits
	.weak		__nv_reservedSMEM_offset_0_alias
	.size		__nv_reservedSMEM_offset_0_alias, 0, 64
	.other		__nv_reservedSMEM_offset_0_alias,@"STO_CUDA_RESERVED_SHARED STV_DEFAULT"
__nv_reservedSMEM_offset_0_alias:
	.zero		0
	.zero		64


//--------------------- .nv.constant0.default_function_kernel0 --------------------------
	.section	.nv.constant0.default_function_kernel0,"a",@progbits
	.sectionflags	@""
	.align	4
.nv.constant0.default_function_kernel0:
	.zero		920


//--------------------- SYMBOLS --------------------------

	.type		.nv.reservedSmem.offset0,@object
	.size		.nv.reservedSmem.offset0,0x4
	.type		.nv.reservedSmem.cap,@object
	.size		.nv.reservedSmem.cap,0x4
